//
// Generated by NVIDIA NVVM Compiler
//
// Compiler Build ID: CL-36424714
// Cuda compilation tools, release 13.0, V13.0.88
// Based on NVVM 20.0.0
//

.version 9.0
.target sm_100
.address_size 64

	// .globl	_Z4gemmiiiPKfS0_Pfff
// _ZZ4gemmiiiPKfS0_PfffE5tileA has been demoted
// _ZZ4gemmiiiPKfS0_PfffE5tileB has been demoted

.visible .entry _Z4gemmiiiPKfS0_Pfff(
	.param .u32 _Z4gemmiiiPKfS0_Pfff_param_0,
	.param .u32 _Z4gemmiiiPKfS0_Pfff_param_1,
	.param .u32 _Z4gemmiiiPKfS0_Pfff_param_2,
	.param .u64 .ptr .align 1 _Z4gemmiiiPKfS0_Pfff_param_3,
	.param .u64 .ptr .align 1 _Z4gemmiiiPKfS0_Pfff_param_4,
	.param .u64 .ptr .align 1 _Z4gemmiiiPKfS0_Pfff_param_5,
	.param .f32 _Z4gemmiiiPKfS0_Pfff_param_6,
	.param .f32 _Z4gemmiiiPKfS0_Pfff_param_7
)
{
	.reg .pred 	%p<4>;
	.reg .b32 	%r<69>;
	.reg .b32 	%f<77>;
	.reg .b64 	%rd<56>;
	// demoted variable
	.shared .align 4 .b8 _ZZ4gemmiiiPKfS0_PfffE5tileA[4096];
	// demoted variable
	.shared .align 4 .b8 _ZZ4gemmiiiPKfS0_PfffE5tileB[4096];
	ld.param.u32 	%r29, [_Z4gemmiiiPKfS0_Pfff_param_1];
	ld.param.u32 	%r30, [_Z4gemmiiiPKfS0_Pfff_param_2];
	ld.param.u64 	%rd8, [_Z4gemmiiiPKfS0_Pfff_param_3];
	ld.param.u64 	%rd9, [_Z4gemmiiiPKfS0_Pfff_param_4];
	cvta.to.global.u64 	%rd10, %rd9;
	cvta.to.global.u64 	%rd11, %rd8;
	mov.u32 	%r31, %ctaid.y;
	mov.u32 	%r32, %ctaid.x;
	mov.u32 	%r1, %tid.x;
	shr.u32 	%r2, %r1, 3;
	shl.b32 	%r33, %r31, 5;
	mul.lo.s32 	%r34, %r30, %r33;
	mul.wide.s32 	%rd12, %r34, 4;
	add.s64 	%rd54, %rd11, %rd12;
	shl.b32 	%r35, %r32, 5;
	mul.wide.u32 	%rd13, %r35, 4;
	add.s64 	%rd55, %rd10, %rd13;
	mad.lo.s32 	%r3, %r29, %r33, %r35;
	setp.lt.s32 	%p1, %r30, 1;
	mov.f32 	%f73, 0f00000000;
	mov.f32 	%f74, %f73;
	mov.f32 	%f75, %f73;
	mov.f32 	%f76, %f73;
	@%p1 bra 	$L__BB0_5;
	and.b32  	%r37, %r1, 31;
	shr.u32 	%r38, %r1, 5;
	mad.lo.s32 	%r4, %r38, %r30, %r37;
	shl.b32 	%r39, %r1, 2;
	mov.u32 	%r40, _ZZ4gemmiiiPKfS0_PfffE5tileA;
	add.s32 	%r5, %r40, %r39;
	mad.lo.s32 	%r6, %r38, %r29, %r37;
	mov.u32 	%r41, _ZZ4gemmiiiPKfS0_PfffE5tileB;
	add.s32 	%r7, %r41, %r39;
	shl.b32 	%r42, %r30, 2;
	add.s32 	%r8, %r4, %r42;
	shl.b32 	%r43, %r29, 2;
	add.s32 	%r9, %r6, %r43;
	shl.b32 	%r44, %r30, 3;
	add.s32 	%r10, %r4, %r44;
	shl.b32 	%r45, %r29, 3;
	add.s32 	%r11, %r6, %r45;
	add.s32 	%r12, %r10, %r42;
	add.s32 	%r13, %r11, %r43;
	shl.b32 	%r46, %r30, 4;
	add.s32 	%r14, %r4, %r46;
	shl.b32 	%r47, %r29, 4;
	add.s32 	%r15, %r6, %r47;
	add.s32 	%r16, %r14, %r42;
	add.s32 	%r17, %r14, %r44;
	add.s32 	%r18, %r15, %r45;
	add.s32 	%r19, %r17, %r42;
	add.s32 	%r20, %r18, %r43;
	shl.b32 	%r48, %r2, 9;
	add.s32 	%r21, %r40, %r48;
	mov.b32 	%r66, 0;
	mov.f32 	%f73, 0f00000000;
	mul.wide.u32 	%rd14, %r4, 4;
	mul.wide.s32 	%rd16, %r6, 4;
	mul.wide.u32 	%rd18, %r8, 4;
	mul.wide.s32 	%rd20, %r9, 4;
$L__BB0_2:
	mov.u32 	%r50, %tid.x;
	shl.b32 	%r51, %r50, 4;
	and.b32  	%r52, %r51, 112;
	mov.u32 	%r53, _ZZ4gemmiiiPKfS0_PfffE5tileB;
	add.s32 	%r54, %r52, %r53;
	add.s32 	%r67, %r54, 128;
	shl.b32 	%r55, %r29, 2;
	add.s32 	%r56, %r15, %r55;
	add.s64 	%rd15, %rd54, %rd14;
	ld.global.f32 	%f21, [%rd15];
	st.shared.f32 	[%r5], %f21;
	add.s64 	%rd17, %rd55, %rd16;
	ld.global.f32 	%f22, [%rd17];
	st.shared.f32 	[%r7], %f22;
	add.s64 	%rd19, %rd54, %rd18;
	ld.global.f32 	%f23, [%rd19];
	st.shared.f32 	[%r5+512], %f23;
	add.s64 	%rd21, %rd55, %rd20;
	ld.global.f32 	%f24, [%rd21];
	st.shared.f32 	[%r7+512], %f24;
	mul.wide.u32 	%rd22, %r10, 4;
	add.s64 	%rd23, %rd54, %rd22;
	ld.global.f32 	%f25, [%rd23];
	st.shared.f32 	[%r5+1024], %f25;
	mul.wide.s32 	%rd24, %r11, 4;
	add.s64 	%rd25, %rd55, %rd24;
	ld.global.f32 	%f26, [%rd25];
	st.shared.f32 	[%r7+1024], %f26;
	mul.wide.u32 	%rd26, %r12, 4;
	add.s64 	%rd27, %rd54, %rd26;
	ld.global.f32 	%f27, [%rd27];
	st.shared.f32 	[%r5+1536], %f27;
	mul.wide.s32 	%rd28, %r13, 4;
	add.s64 	%rd29, %rd55, %rd28;
	ld.global.f32 	%f28, [%rd29];
	st.shared.f32 	[%r7+1536], %f28;
	mul.wide.u32 	%rd30, %r14, 4;
	add.s64 	%rd31, %rd54, %rd30;
	ld.global.f32 	%f29, [%rd31];
	st.shared.f32 	[%r5+2048], %f29;
	mul.wide.s32 	%rd32, %r15, 4;
	add.s64 	%rd33, %rd55, %rd32;
	ld.global.f32 	%f30, [%rd33];
	st.shared.f32 	[%r7+2048], %f30;
	mul.wide.u32 	%rd34, %r16, 4;
	add.s64 	%rd35, %rd54, %rd34;
	ld.global.f32 	%f31, [%rd35];
	st.shared.f32 	[%r5+2560], %f31;
	mul.wide.s32 	%rd36, %r56, 4;
	add.s64 	%rd37, %rd55, %rd36;
	ld.global.f32 	%f32, [%rd37];
	st.shared.f32 	[%r7+2560], %f32;
	mul.wide.u32 	%rd38, %r17, 4;
	add.s64 	%rd39, %rd54, %rd38;
	ld.global.f32 	%f33, [%rd39];
	st.shared.f32 	[%r5+3072], %f33;
	mul.wide.s32 	%rd40, %r18, 4;
	add.s64 	%rd41, %rd55, %rd40;
	ld.global.f32 	%f34, [%rd41];
	st.shared.f32 	[%r7+3072], %f34;
	mul.wide.u32 	%rd42, %r19, 4;
	add.s64 	%rd43, %rd54, %rd42;
	ld.global.f32 	%f35, [%rd43];
	st.shared.f32 	[%r5+3584], %f35;
	mul.wide.s32 	%rd44, %r20, 4;
	add.s64 	%rd45, %rd55, %rd44;
	ld.global.f32 	%f36, [%rd45];
	st.shared.f32 	[%r7+3584], %f36;
	bar.sync 	0;
	mov.b32 	%r68, 4;
$L__BB0_3:
	add.s32 	%r57, %r21, %r68;
	ld.shared.f32 	%f37, [%r57+-4];
	ld.shared.f32 	%f38, [%r67+-128];
	ld.shared.f32 	%f39, [%r67+-124];
	ld.shared.f32 	%f40, [%r67+-120];
	ld.shared.f32 	%f41, [%r67+-116];
	fma.rn.f32 	%f42, %f37, %f38, %f76;
	fma.rn.f32 	%f43, %f37, %f39, %f75;
	fma.rn.f32 	%f44, %f37, %f40, %f74;
	fma.rn.f32 	%f45, %f37, %f41, %f73;
	ld.shared.f32 	%f46, [%r57];
	ld.shared.f32 	%f47, [%r67];
	ld.shared.f32 	%f48, [%r67+4];
	ld.shared.f32 	%f49, [%r67+8];
	ld.shared.f32 	%f50, [%r67+12];
	fma.rn.f32 	%f76, %f46, %f47, %f42;
	fma.rn.f32 	%f75, %f46, %f48, %f43;
	fma.rn.f32 	%f74, %f46, %f49, %f44;
	fma.rn.f32 	%f73, %f46, %f50, %f45;
	add.s32 	%r68, %r68, 8;
	add.s32 	%r67, %r67, 256;
	setp.ne.s32 	%p2, %r68, 132;
	@%p2 bra 	$L__BB0_3;
	bar.sync 	0;
	add.s32 	%r66, %r66, 32;
	setp.lt.s32 	%p3, %r66, %r30;
	shl.b32 	%r58, %r29, 5;
	mul.wide.s32 	%rd46, %r58, 4;
	add.s64 	%rd55, %rd55, %rd46;
	add.s64 	%rd54, %rd54, 128;
	@%p3 bra 	$L__BB0_2;
$L__BB0_5:
	ld.param.f32 	%f64, [_Z4gemmiiiPKfS0_Pfff_param_7];
	ld.param.f32 	%f63, [_Z4gemmiiiPKfS0_Pfff_param_6];
	ld.param.u64 	%rd53, [_Z4gemmiiiPKfS0_Pfff_param_5];
	cvt.s64.s32 	%rd47, %r3;
	cvta.to.global.u64 	%rd48, %rd53;
	mov.u32 	%r59, %tid.x;
	shr.u32 	%r60, %r59, 3;
	shl.b32 	%r61, %r59, 2;
	and.b32  	%r62, %r61, 28;
	mul.lo.s32 	%r63, %r60, %r29;
	shl.b32 	%r64, %r63, 2;
	add.s32 	%r65, %r64, %r62;
	cvt.s64.s32 	%rd49, %r65;
	add.s64 	%rd50, %rd49, %rd47;
	shl.b64 	%rd51, %rd50, 2;
	add.s64 	%rd52, %rd48, %rd51;
	ld.global.f32 	%f51, [%rd52];
	mul.f32 	%f52, %f64, %f51;
	fma.rn.f32 	%f53, %f63, %f76, %f52;
	st.global.f32 	[%rd52], %f53;
	ld.global.f32 	%f54, [%rd52+4];
	mul.f32 	%f55, %f64, %f54;
	fma.rn.f32 	%f56, %f63, %f75, %f55;
	st.global.f32 	[%rd52+4], %f56;
	ld.global.f32 	%f57, [%rd52+8];
	mul.f32 	%f58, %f64, %f57;
	fma.rn.f32 	%f59, %f63, %f74, %f58;
	st.global.f32 	[%rd52+8], %f59;
	ld.global.f32 	%f60, [%rd52+12];
	mul.f32 	%f61, %f64, %f60;
	fma.rn.f32 	%f62, %f63, %f73, %f61;
	st.global.f32 	[%rd52+12], %f62;
	ret;

}


// ===== COMPILED SASS (sm_100) =====

	.target	sm_100

	.elftype	@"ET_EXEC"


//--------------------- .note.nv.tkinfo           --------------------------
	.section	.note.nv.tkinfo,"",@"SHT_NOTE"
	.sectionflags	@"SHF_NOTE_NV_TKINFO"
	.tkinfo
        /*0018*/ 	.word	0x00000002
        /*0030*/ 	.string	""
        /*0030*/ 	.string	"ptxas"
        /*0030*/ 	.string	"Cuda compilation tools, release 13.0, V13.0.88"
        /*0030*/ 	.string	"Build cuda_13.0.r13.0/compiler.36424714_0"
        /*0030*/ 	.string	"-arch sm_100 -m 64 "



//--------------------- .note.nv.cuinfo           --------------------------
	.section	.note.nv.cuinfo,"",@"SHT_NOTE"
	.sectionflags	@"SHF_NOTE_NV_CUINFO"
        /*0018*/ 	.short	0x0002
        /*001a*/ 	.short	0x0064
        /*001c*/ 	.short	0x0082
	.zero		2


//--------------------- .nv.info                  --------------------------
	.section	.nv.info,"",@"SHT_CUDA_INFO"
	.align	4


	//----- nvinfo : EIATTR_REGCOUNT
	.align		4
        /*0000*/ 	.byte	0x04, 0x2f
        /*0002*/ 	.short	(.L_1 - .L_0)
	.align		4
.L_0:
        /*0004*/ 	.word	index@(_Z4gemmiiiPKfS0_Pfff)
        /*0008*/ 	.word	0x00000028


	//----- nvinfo : EIATTR_FRAME_SIZE
	.align		4
.L_1:
        /*000c*/ 	.byte	0x04, 0x11
        /*000e*/ 	.short	(.L_3 - .L_2)
	.align		4
.L_2:
        /*0010*/ 	.word	index@(_Z4gemmiiiPKfS0_Pfff)
        /*0014*/ 	.word	0x00000000


	//----- nvinfo : EIATTR_MIN_STACK_SIZE
	.align		4
.L_3:
        /*0018*/ 	.byte	0x04, 0x12
        /*001a*/ 	.short	(.L_5 - .L_4)
	.align		4
.L_4:
        /*001c*/ 	.word	index@(_Z4gemmiiiPKfS0_Pfff)
        /*0020*/ 	.word	0x00000000
.L_5:


//--------------------- .nv.compat                --------------------------
	.section	.nv.compat,"",@"SHT_CUDA_COMPAT_INFO"
	.align	4
        /*0000*/ 	.byte	0x02, 0x09, 0x00, 0x00, 0x02, 0x02, 0x01, 0x00, 0x02, 0x05, 0x05, 0x00, 0x03, 0x07, 0x01, 0x01
        /*0010*/ 	.byte	0x02, 0x03, 0x00, 0x00, 0x02, 0x06, 0x01, 0x00, 0x04, 0x0b, 0x08, 0x00, 0x09, 0x00, 0x00, 0x00
        /*0020*/ 	.byte	0x00, 0x00, 0x00, 0x00


//--------------------- .nv.info._Z4gemmiiiPKfS0_Pfff --------------------------
	.section	.nv.info._Z4gemmiiiPKfS0_Pfff,"",@"SHT_CUDA_INFO"
	.sectionflags	@""
	.align	4


	//----- nvinfo : EIATTR_CUDA_API_VERSION
	.align		4
        /*0000*/ 	.byte	0x04, 0x37
        /*0002*/ 	.short	(.L_7 - .L_6)
.L_6:
        /*0004*/ 	.word	0x00000082


	//----- nvinfo : EIATTR_KPARAM_INFO
	.align		4
.L_7:
        /*0008*/ 	.byte	0x04, 0x17
        /*000a*/ 	.short	(.L_9 - .L_8)
.L_8:
        /*000c*/ 	.word	0x00000000
        /*0010*/ 	.short	0x0007
        /*0012*/ 	.short	0x002c
        /*0014*/ 	.byte	0x00, 0xf0, 0x11, 0x00


	//----- nvinfo : EIATTR_KPARAM_INFO
	.align		4
.L_9:
        /*0018*/ 	.byte	0x04, 0x17
        /*001a*/ 	.short	(.L_11 - .L_10)
.L_10:
        /*001c*/ 	.word	0x00000000
        /*0020*/ 	.short	0x0006
        /*0022*/ 	.short	0x0028
        /*0024*/ 	.byte	0x00, 0xf0, 0x11, 0x00


	//----- nvinfo : EIATTR_KPARAM_INFO
	.align		4
.L_11:
        /*0028*/ 	.byte	0x04, 0x17
        /*002a*/ 	.short	(.L_13 - .L_12)
.L_12:
        /*002c*/ 	.word	0x00000000
        /*0030*/ 	.short	0x0005
        /*0032*/ 	.short	0x0020
        /*0034*/ 	.byte	0x00, 0xf5, 0x21, 0x00


	//----- nvinfo : EIATTR_KPARAM_INFO
	.align		4
.L_13:
        /*0038*/ 	.byte	0x04, 0x17
        /*003a*/ 	.short	(.L_15 - .L_14)
.L_14:
        /*003c*/ 	.word	0x00000000
        /*0040*/ 	.short	0x0004
        /*0042*/ 	.short	0x0018
        /*0044*/ 	.byte	0x00, 0xf5, 0x21, 0x00


	//----- nvinfo : EIATTR_KPARAM_INFO
	.align		4
.L_15:
        /*0048*/ 	.byte	0x04, 0x17
        /*004a*/ 	.short	(.L_17 - .L_16)
.L_16:
        /*004c*/ 	.word	0x00000000
        /*0050*/ 	.short	0x0003
        /*0052*/ 	.short	0x0010
        /*0054*/ 	.byte	0x00, 0xf5, 0x21, 0x00


	//----- nvinfo : EIATTR_KPARAM_INFO
	.align		4
.L_17:
        /*0058*/ 	.byte	0x04, 0x17
        /*005a*/ 	.short	(.L_19 - .L_18)
.L_18:
        /*005c*/ 	.word	0x00000000
        /*0060*/ 	.short	0x0002
        /*0062*/ 	.short	0x0008
        /*0064*/ 	.byte	0x00, 0xf0, 0x11, 0x00


	//----- nvinfo : EIATTR_KPARAM_INFO
	.align		4
.L_19:
        /*0068*/ 	.byte	0x04, 0x17
        /*006a*/ 	.short	(.L_21 - .L_20)
.L_20:
        /*006c*/ 	.word	0x00000000
        /*0070*/ 	.short	0x0001
        /*0072*/ 	.short	0x0004
        /*0074*/ 	.byte	0x00, 0xf0, 0x11, 0x00


	//----- nvinfo : EIATTR_KPARAM_INFO
	.align		4
.L_21:
        /*0078*/ 	.byte	0x04, 0x17
        /*007a*/ 	.short	(.L_23 - .L_22)
.L_22:
        /*007c*/ 	.word	0x00000000
        /*0080*/ 	.short	0x0000
        /*0082*/ 	.short	0x0000
        /*0084*/ 	.byte	0x00, 0xf0, 0x11, 0x00


	//----- nvinfo : EIATTR_SPARSE_MMA_MASK
	.align		4
.L_23:
        /*0088*/ 	.byte	0x03, 0x50
        /*008a*/ 	.short	0x0000


	//----- nvinfo : EIATTR_MAXREG_COUNT
	.align		4
        /*008c*/ 	.byte	0x03, 0x1b
        /*008e*/ 	.short	0x00ff


	//----- nvinfo : EIATTR_NUM_BARRIERS
	.align		4
        /*0090*/ 	.byte	0x02, 0x4c
        /*0092*/ 	.byte	0x01
	.zero		1


	//----- nvinfo : EIATTR_MERCURY_ISA_VERSION
	.align		4
        /*0094*/ 	.byte	0x03, 0x5f
        /*0096*/ 	.short	0x0101


	//----- nvinfo : EIATTR_VRC_CTA_INIT_COUNT
	.align		4
        /*0098*/ 	.byte	0x02, 0x4a
	.zero		1
	.zero		1


	//----- nvinfo : EIATTR_EXIT_INSTR_OFFSETS
	.align		4
        /*009c*/ 	.byte	0x04, 0x1c
        /*009e*/ 	.short	(.L_25 - .L_24)


	//   ....[0]....
.L_24:
        /*00a0*/ 	.word	0x000014f0


	//----- nvinfo : EIATTR_CBANK_PARAM_SIZE
	.align		4
.L_25:
        /*00a4*/ 	.byte	0x03, 0x19
        /*00a6*/ 	.short	0x0030


	//----- nvinfo : EIATTR_PARAM_CBANK
	.align		4
        /*00a8*/ 	.byte	0x04, 0x0a
        /*00aa*/ 	.short	(.L_27 - .L_26)
	.align		4
.L_26:
        /*00ac*/ 	.word	index@(.nv.constant0._Z4gemmiiiPKfS0_Pfff)
        /*00b0*/ 	.short	0x0380
        /*00b2*/ 	.short	0x0030


	//----- nvinfo : EIATTR_SW_WAR
	.align		4
.L_27:
        /*00b4*/ 	.byte	0x04, 0x36
        /*00b6*/ 	.short	(.L_29 - .L_28)
.L_28:
        /*00b8*/ 	.word	0x00000008
.L_29:


//--------------------- .nv.callgraph             --------------------------
	.section	.nv.callgraph,"",@"SHT_CUDA_CALLGRAPH"
	.align	4
	.sectionentsize	8
	.align		4
        /*0000*/ 	.word	0x00000000
	.align		4
        /*0004*/ 	.word	0xffffffff
	.align		4
        /*0008*/ 	.word	0x00000000
	.align		4
        /*000c*/ 	.word	0xfffffffe
	.align		4
        /*0010*/ 	.word	0x00000000
	.align		4
        /*0014*/ 	.word	0xfffffffd
	.align		4
        /*0018*/ 	.word	0x00000000
	.align		4
        /*001c*/ 	.word	0xfffffffc


//--------------------- .text._Z4gemmiiiPKfS0_Pfff --------------------------
	.section	.text._Z4gemmiiiPKfS0_Pfff,"ax",@progbits
	.align	128
        .global         _Z4gemmiiiPKfS0_Pfff
        .type           _Z4gemmiiiPKfS0_Pfff,@function
        .size           _Z4gemmiiiPKfS0_Pfff,(.L_x_3 - _Z4gemmiiiPKfS0_Pfff)
        .other          _Z4gemmiiiPKfS0_Pfff,@"STO_CUDA_ENTRY STV_DEFAULT"
_Z4gemmiiiPKfS0_Pfff:
.text._Z4gemmiiiPKfS0_Pfff:
[----:B------:R-:W-:Y:S01]  /*0000*/  LDC R1, c[0x0][0x37c] ;  /* 0x0000df00ff017b82 */ /* 0x000fe20000000800 */
[----:B------:R-:W0:Y:S07]  /*0010*/  S2R R0, SR_TID.X ;  /* 0x0000000000007919 */ /* 0x000e2e0000002100 */
[----:B------:R-:W1:Y:S01]  /*0020*/  S2UR UR8, SR_CTAID.Y ;  /* 0x00000000000879c3 */ /* 0x000e620000002600 */
[----:B------:R-:W2:Y:S01]  /*0030*/  LDCU UR13, c[0x0][0x388] ;  /* 0x00007100ff0d77ac */ /* 0x000ea20008000800 */
[----:B------:R-:W-:-:S02]  /*0040*/  CS2R R34, SRZ ;  /* 0x0000000000227805 */ /* 0x000fc4000001ff00 */
[----:B------:R-:W-:Y:S01]  /*0050*/  CS2R R20, SRZ ;  /* 0x0000000000147805 */ /* 0x000fe2000001ff00 */
[----:B------:R-:W3:Y:S03]  /*0060*/  LDCU.128 UR4, c[0x0][0x390] ;  /* 0x00007200ff0477ac */ /* 0x000ee60008000c00 */
[----:B------:R-:W4:Y:S01]  /*0070*/  S2UR UR10, SR_CTAID.X ;  /* 0x00000000000a79c3 */ /* 0x000f220000002500 */
[----:B------:R-:W5:Y:S01]  /*0080*/  LDCU UR16, c[0x0][0x384] ;  /* 0x00007080ff1077ac */ /* 0x000f620008000800 */
[----:B------:R-:W0:Y:S01]  /*0090*/  LDCU.64 UR14, c[0x0][0x358] ;  /* 0x00006b00ff0e77ac */ /* 0x000e220008000a00 */
[----:B--2---:R-:W-:Y:S02]  /*00a0*/  UISETP.GE.AND UP0, UPT, UR13, 0x1, UPT ;  /* 0x000000010d00788c */ /* 0x004fe4000bf06270 */
[----:B-1----:R-:W-:-:S04]  /*00b0*/  USHF.L.U32 UR8, UR8, 0x5, URZ ;  /* 0x0000000508087899 */ /* 0x002fc800080006ff */
[----:B------:R-:W-:Y:S01]  /*00c0*/  UIMAD UR9, UR8, UR13, URZ ;  /* 0x0000000d080972a4 */ /* 0x000fe2000f8e02ff */
[----:B0-----:R-:W-:Y:S01]  /*00d0*/  SHF.R.U32.HI R3, RZ, 0x3, R0 ;  /* 0x00000003ff037819 */ /* 0x001fe20000011600 */
[----:B----4-:R-:W-:Y:S02]  /*00e0*/  USHF.L.U32 UR10, UR10, 0x5, URZ ;  /* 0x000000050a0a7899 */ /* 0x010fe400080006ff */
[----:B---3--:R-:W-:Y:S02]  /*00f0*/  UIMAD.WIDE UR4, UR9, 0x4, UR4 ;  /* 0x00000004090478a5 */ /* 0x008fe4000f8e0204 */
[----:B------:R-:W-:Y:S02]  /*0100*/  UIMAD.WIDE.U32 UR6, UR10, 0x4, UR6 ;  /* 0x000000040a0678a5 */ /* 0x000fe4000f8e0006 */
[----:B-----5:R-:W-:Y:S01]  /*0110*/  UIMAD UR10, UR8, UR16, UR10 ;  /* 0x00000010080a72a4 */ /* 0x020fe2000f8e020a */
[----:B------:R-:W-:Y:S11]  /*0120*/  BRA.U !UP0, `(.L_x_0) ;  /* 0x00000011087c7547 */ /* 0x000ff6000b800000 */
[----:B------:R-:W0:Y:S01]  /*0130*/  S2UR UR8, SR_CgaCtaId ;  /* 0x00000000000879c3 */ /* 0x000e220000008800 */
[----:B------:R-:W-:Y:S01]  /*0140*/  LOP3.LUT R32, R0, 0x1f, RZ, 0xc0, !PT ;  /* 0x0000001f00207812 */ /* 0x000fe200078ec0ff */
[----:B------:R-:W-:Y:S01]  /*0150*/  UMOV UR11, UR4 ;  /* 0x00000004000b7c82 */ /* 0x000fe20008000000 */
[----:B------:R-:W-:Y:S01]  /*0160*/  SHF.R.U32.HI R5, RZ, 0x5, R0 ;  /* 0x00000005ff057819 */ /* 0x000fe20000011600 */
[----:B------:R-:W-:Y:S01]  /*0170*/  UMOV UR4, 0x400 ;  /* 0x0000040000047882 */ /* 0x000fe20000000000 */
[----:B------:R-:W-:Y:S01]  /*0180*/  MOV R25, UR16 ;  /* 0x0000001000197c02 */ /* 0x000fe20008000f00 */
[----:B------:R-:W-:Y:S01]  /*0190*/  UMOV UR9, UR5 ;  /* 0x0000000500097c82 */ /* 0x000fe20008000000 */
[----:B------:R-:W-:Y:S01]  /*01a0*/  MOV R2, UR16 ;  /* 0x0000001000027c02 */ /* 0x000fe20008000f00 */
[C-C-:B------:R-:W-:Y:S01]  /*01b0*/  IMAD R30, R5.reuse, UR16, R32.reuse ;  /* 0x00000010051e7c24 */ /* 0x140fe2000f8e0220 */
[----:B------:R-:W-:Y:S01]  /*01c0*/  MOV R7, UR13 ;  /* 0x0000000d00077c02 */ /* 0x000fe20008000f00 */
[----:B------:R-:W-:Y:S01]  /*01d0*/  IMAD R32, R5, UR13, R32 ;  /* 0x0000000d05207c24 */ /* 0x000fe2000f8e0220 */
[----:B------:R-:W-:Y:S01]  /*01e0*/  MOV R5, UR13 ;  /* 0x0000000d00057c02 */ /* 0x000fe20008000f00 */
[----:B------:R-:W-:Y:S01]  /*01f0*/  HFMA2 R34, -RZ, RZ, 0, 0 ;  /* 0x00000000ff227431 */ /* 0x000fe200000001ff */
[----:B------:R-:W-:-:S02]  /*0200*/  LEA R25, R25, R30, 0x4 ;  /* 0x0000001e19197211 */ /* 0x000fc400078e20ff */
[----:B------:R-:W-:Y:S02]  /*0210*/  LEA R28, R5, R32, 0x4 ;  /* 0x00000020051c7211 */ /* 0x000fe400078e20ff */
[----:B------:R-:W-:Y:S02]  /*0220*/  LEA R25, R2, R25, 0x3 ;  /* 0x0000001902197211 */ /* 0x000fe400078e18ff */
[----:B------:R-:W-:Y:S02]  /*0230*/  MOV R27, UR13 ;  /* 0x0000000d001b7c02 */ /* 0x000fe40008000f00 */
[----:B------:R-:W-:Y:S02]  /*0240*/  MOV R9, UR13 ;  /* 0x0000000d00097c02 */ /* 0x000fe40008000f00 */
[-C--:B------:R-:W-:Y:S01]  /*0250*/  LEA R26, R7, R28.reuse, 0x3 ;  /* 0x0000001c071a7211 */ /* 0x080fe200078e18ff */
[----:B0-----:R-:W-:Y:S01]  /*0260*/  ULEA UR12, UR8, UR4, 0x18 ;  /* 0x00000004080c7291 */ /* 0x001fe2000f8ec0ff */
[----:B------:R-:W-:Y:S01]  /*0270*/  LEA R27, R27, R28, 0x2 ;  /* 0x0000001c1b1b7211 */ /* 0x000fe200078e10ff */
[----:B------:R-:W-:Y:S01]  /*0280*/  UIADD3 UR4, UPT, UPT, UR4, 0x1000, URZ ;  /* 0x0000100004047890 */ /* 0x000fe2000fffe0ff */
[----:B------:R-:W-:-:S02]  /*0290*/  LEA R24, R9, R26, 0x2 ;  /* 0x0000001a09187211 */ /* 0x000fc400078e10ff */
[----:B------:R-:W-:Y:S01]  /*02a0*/  LEA R2, R2, R25, 0x2 ;  /* 0x0000001902027211 */ /* 0x000fe200078e10ff */
[----:B------:R-:W-:Y:S01]  /*02b0*/  ULEA UR5, UR8, UR4, 0x18 ;  /* 0x0000000408057291 */ /* 0x000fe2000f8ec0ff */
[----:B------:R-:W-:Y:S02]  /*02c0*/  LEA R3, R3, UR12, 0x9 ;  /* 0x0000000c03037c11 */ /* 0x000fe4000f8e48ff */
[C---:B------:R-:W-:Y:S01]  /*02d0*/  LEA R31, R0.reuse, UR12, 0x2 ;  /* 0x0000000c001f7c11 */ /* 0x040fe2000f8e10ff */
[----:B------:R-:W-:Y:S02]  /*02e0*/  UMOV UR4, URZ ;  /* 0x000000ff00047c82 */ /* 0x000fe40008000000 */
[----:B------:R-:W-:-:S07]  /*02f0*/  LEA R29, R0, UR5, 0x2 ;  /* 0x00000005001d7c11 */ /* 0x000fce000f8e10ff */
.L_x_1:
[----:B------:R-:W-:Y:S01]  /*0300*/  MOV R5, UR13 ;  /* 0x0000000d00057c02 */ /* 0x000fe20008000f00 */
[----:B------:R-:W-:Y:S01]  /*0310*/  UMOV UR8, UR11 ;  /* 0x0000000b00087c82 */ /* 0x000fe20008000000 */
[----:B------:R-:W-:Y:S02]  /*0320*/  MOV R17, 0x4 ;  /* 0x0000000400117802 */ /* 0x000fe40000000f00 */
[----:B------:R-:W-:Y:S02]  /*0330*/  MOV R9, 0x4 ;  /* 0x0000000400097802 */ /* 0x000fe40000000f00 */
[----:B------:R-:W-:Y:S01]  /*0340*/  LEA R4, R5, R32, 0x2 ;  /* 0x0000002005047211 */ /* 0x000fe200078e10ff */
[----:B------:R-:W-:Y:S01]  /*0350*/  IMAD.WIDE.U32 R16, R32, R17, UR8 ;  /* 0x0000000820107e25 */ /* 0x000fe2000f8e0011 */
[----:B------:R-:W-:Y:S02]  /*0360*/  MOV R7, UR16 ;  /* 0x0000001000077c02 */ /* 0x000fe40008000f00 */
[----:B------:R-:W-:Y:S01]  /*0370*/  MOV R11, 0x4 ;  /* 0x00000004000b7802 */ /* 0x000fe20000000f00 */
[----:B------:R-:W-:Y:S01]  /*0380*/  IMAD.WIDE.U32 R4, R4, R9, UR8 ;  /* 0x0000000804047e25 */ /* 0x000fe2000f8e0009 */
[----:B------:R-:W-:Y:S01]  /*0390*/  MOV R9, UR13 ;  /* 0x0000000d00097c02 */ /* 0x000fe20008000f00 */
[----:B------:R0:W2:Y:S01]  /*03a0*/  LDG.E R16, desc[UR14][R16.64] ;  /* 0x0000000e10107981 */ /* 0x0000a2000c1e1900 */
[----:B------:R-:W-:-:S02]  /*03b0*/  MOV R15, UR16 ;  /* 0x00000010000f7c02 */ /* 0x000fc40008000f00 */
[----:B------:R-:W-:Y:S01]  /*03c0*/  LEA R22, R7, R30, 0x2 ;  /* 0x0000001e07167211 */ /* 0x000fe200078e10ff */
[----:B------:R-:W-:Y:S01]  /*03d0*/  IMAD.WIDE.U32 R6, R28, R11, UR8 ;  /* 0x000000081c067e25 */ /* 0x000fe2000f8e000b */
[----:B------:R-:W-:Y:S01]  /*03e0*/  MOV R23, 0x4 ;  /* 0x0000000400177802 */ /* 0x000fe20000000f00 */
[----:B------:R1:W3:Y:S01]  /*03f0*/  LDG.E R12, desc[UR14][R4.64] ;  /* 0x0000000e040c7981 */ /* 0x0002e2000c1e1900 */
[----:B------:R-:W-:Y:S02]  /*0400*/  LEA R10, R9, R32, 0x3 ;  /* 0x00000020090a7211 */ /* 0x000fe400078e18ff */
[----:B------:R-:W-:Y:S01]  /*0410*/  LEA R8, R15, R30, 0x3 ;  /* 0x0000001e0f087211 */ /* 0x000fe200078e18ff */
[----:B------:R4:W5:Y:S01]  /*0420*/  LDG.E R13, desc[UR14][R6.64] ;  /* 0x0000000e060d7981 */ /* 0x000962000c1e1900 */
[----:B0-----:R-:W-:Y:S01]  /*0430*/  MOV R17, 0x4 ;  /* 0x0000000400117802 */ /* 0x001fe20000000f00 */
[----:B------:R-:W-:Y:S01]  /*0440*/  IMAD.WIDE R22, R22, R23, UR6 ;  /* 0x0000000616167e25 */ /* 0x000fe2000f8e0217 */
[----:B------:R-:W-:-:S02]  /*0450*/  MOV R9, UR16 ;  /* 0x0000001000097c02 */ /* 0x000fc40008000f00 */
[----:B------:R-:W-:Y:S02]  /*0460*/  MOV R11, UR13 ;  /* 0x0000000d000b7c02 */ /* 0x000fe40008000f00 */
[----:B------:R-:W-:Y:S02]  /*0470*/  MOV R37, 0x4 ;  /* 0x0000000400257802 */ /* 0x000fe40000000f00 */
[----:B------:R-:W-:Y:S02]  /*0480*/  MOV R33, UR16 ;  /* 0x0000001000217c02 */ /* 0x000fe40008000f00 */
[----:B------:R-:W-:Y:S01]  /*0490*/  MOV R19, 0x4 ;  /* 0x0000000400137802 */ /* 0x000fe20000000f00 */
[----:B-1----:R-:W-:Y:S01]  /*04a0*/  IMAD.WIDE R4, R8, R17, UR6 ;  /* 0x0000000608047e25 */ /* 0x002fe2000f8e0211 */
[----:B----4-:R-:W-:Y:S01]  /*04b0*/  LEA R6, R9, R30, 0x4 ;  /* 0x0000001e09067211 */ /* 0x010fe200078e20ff */
[----:B------:R-:W4:Y:S01]  /*04c0*/  LDG.E R22, desc[UR14][R22.64] ;  /* 0x0000000e16167981 */ /* 0x000f22000c1e1900 */
[----:B------:R-:W-:Y:S01]  /*04d0*/  LEA R14, R11, R10, 0x2 ;  /* 0x0000000a0b0e7211 */ /* 0x000fe200078e10ff */
[----:B------:R-:W-:Y:S01]  /*04e0*/  IMAD.WIDE.U32 R10, R10, R37, UR8 ;  /* 0x000000080a0a7e25 */ /* 0x000fe2000f8e0025 */
[----:B------:R-:W-:-:S02]  /*04f0*/  LEA R7, R33, R8, 0x2 ;  /* 0x0000000821077211 */ /* 0x000fc400078e10ff */
[----:B------:R-:W-:Y:S01]  /*0500*/  MOV R15, 0x4 ;  /* 0x00000004000f7802 */ /* 0x000fe20000000f00 */
[----:B------:R-:W-:Y:S01]  /*0510*/  IMAD.WIDE R18, R30, R19, UR6 ;  /* 0x000000061e127e25 */ /* 0x000fe2000f8e0213 */
[----:B------:R-:W-:Y:S02]  /*0520*/  MOV R8, 0x4 ;  /* 0x0000000400087802 */ /* 0x000fe40000000f00 */
[----:B------:R-:W-:Y:S01]  /*0530*/  MOV R33, 0x4 ;  /* 0x0000000400217802 */ /* 0x000fe20000000f00 */
[----:B------:R-:W-:Y:S01]  /*0540*/  IMAD.WIDE R36, R6, R37, UR6 ;  /* 0x0000000606247e25 */ /* 0x000fe2000f8e0225 */
[----:B------:R-:W-:Y:S01]  /*0550*/  LEA R6, R9, R6, 0x2 ;  /* 0x0000000609067211 */ /* 0x000fe200078e10ff */
[----:B------:R0:W5:Y:S02]  /*0560*/  LDG.E R23, desc[UR14][R10.64] ;  /* 0x0000000e0a177981 */ /* 0x000164000c1e1900 */
[----:B------:R-:W-:Y:S02]  /*0570*/  IMAD.WIDE.U32 R14, R14, R15, UR8 ;  /* 0x000000080e0e7e25 */ /* 0x000fe4000f8e000f */
[----:B------:R-:W3:Y:S02]  /*0580*/  LDG.E R18, desc[UR14][R18.64] ;  /* 0x0000000e12127981 */ /* 0x000ee4000c1e1900 */
[----:B------:R-:W-:-:S02]  /*0590*/  IMAD.WIDE.U32 R8, R27, R8, UR8 ;  /* 0x000000081b087e25 */ /* 0x000fc4000f8e0008 */
[----:B------:R-:W5:Y:S02]  /*05a0*/  LDG.E R36, desc[UR14][R36.64] ;  /* 0x0000000e24247981 */ /* 0x000f64000c1e1900 */
[----:B0-----:R-:W-:Y:S01]  /*05b0*/  IMAD.WIDE R10, R7, R33, UR6 ;  /* 0x00000006070a7e25 */ /* 0x001fe2000f8e0221 */
[----:B------:R-:W-:Y:S01]  /*05c0*/  MOV R7, 0x4 ;  /* 0x0000000400077802 */ /* 0x000fe20000000f00 */
[----:B------:R0:W5:Y:S04]  /*05d0*/  LDG.E R17, desc[UR14][R14.64] ;  /* 0x0000000e0e117981 */ /* 0x000168000c1e1900 */
[----:B------:R1:W5:Y:S01]  /*05e0*/  LDG.E R19, desc[UR14][R4.64] ;  /* 0x0000000e04137981 */ /* 0x000362000c1e1900 */
[----:B------:R-:W-:-:S03]  /*05f0*/  IMAD.WIDE R6, R6, R7, UR6 ;  /* 0x0000000606067e25 */ /* 0x000fc6000f8e0207 */
[----:B------:R1:W5:Y:S01]  /*0600*/  LDG.E R37, desc[UR14][R8.64] ;  /* 0x0000000e08257981 */ /* 0x000362000c1e1900 */
[----:B0-----:R-:W-:-:S03]  /*0610*/  MOV R14, 0x4 ;  /* 0x00000004000e7802 */ /* 0x001fc60000000f00 */
[----:B------:R0:W5:Y:S01]  /*0620*/  LDG.E R33, desc[UR14][R10.64] ;  /* 0x0000000e0a217981 */ /* 0x000162000c1e1900 */
[----:B-1----:R-:W-:-:S03]  /*0630*/  MOV R5, 0x4 ;  /* 0x0000000400057802 */ /* 0x002fc60000000f00 */
[----:B------:R-:W5:Y:S01]  /*0640*/  LDG.E R6, desc[UR14][R6.64] ;  /* 0x0000000e06067981 */ /* 0x000f62000c1e1900 */
[----:B------:R-:W-:Y:S01]  /*0650*/  MOV R9, 0x4 ;  /* 0x0000000400097802 */ /* 0x000fe20000000f00 */
[----:B------:R-:W-:Y:S01]  /*0660*/  IMAD.WIDE.U32 R4, R26, R5, UR8 ;  /* 0x000000081a047e25 */ /* 0x000fe2000f8e0005 */
[----:B0-----:R-:W-:-:S03]  /*0670*/  MOV R11, 0x4 ;  /* 0x00000004000b7802 */ /* 0x001fc60000000f00 */
[----:B------:R-:W-:Y:S02]  /*0680*/  IMAD.WIDE R14, R25, R14, UR6 ;  /* 0x00000006190e7e25 */ /* 0x000fe4000f8e020e */
[----:B------:R0:W5:Y:S02]  /*0690*/  LDG.E R4, desc[UR14][R4.64] ;  /* 0x0000000e04047981 */ /* 0x000164000c1e1900 */
[----:B------:R-:W-:Y:S02]  /*06a0*/  IMAD.WIDE.U32 R8, R24, R9, UR8 ;  /* 0x0000000818087e25 */ /* 0x000fe4000f8e0009 */
[----:B------:R-:W5:Y:S02]  /*06b0*/  LDG.E R14, desc[UR14][R14.64] ;  /* 0x0000000e0e0e7981 */ /* 0x000f64000c1e1900 */
[----:B------:R-:W-:Y:S02]  /*06c0*/  IMAD.WIDE R10, R2, R11, UR6 ;  /* 0x00000006020a7e25 */ /* 0x000fe4000f8e020b */
[----:B------:R-:W5:Y:S04]  /*06d0*/  LDG.E R8, desc[UR14][R8.64] ;  /* 0x0000000e08087981 */ /* 0x000f68000c1e1900 */
[----:B------:R-:W5:Y:S01]  /*06e0*/  LDG.E R10, desc[UR14][R10.64] ;  /* 0x0000000e0a0a7981 */ /* 0x000f62000c1e1900 */
[----:B0-----:R-:W-:-:S03]  /*06f0*/  SHF.L.U32 R5, R0, 0x4, RZ ;  /* 0x0000000400057819 */ /* 0x001fc600000006ff */
[----:B--2---:R-:W-:Y:S04]  /*0700*/  STS [R31], R16 ;  /* 0x000000101f007388 */ /* 0x004fe80000000800 */
[----:B---3--:R-:W-:Y:S04]  /*0710*/  STS [R29], R18 ;  /* 0x000000121d007388 */ /* 0x008fe80000000800 */
[----:B------:R-:W-:Y:S04]  /*0720*/  STS [R31+0x200], R12 ;  /* 0x0002000c1f007388 */ /* 0x000fe80000000800 */
[----:B----4-:R-:W-:Y:S04]  /*0730*/  STS [R29+0x200], R22 ;  /* 0x000200161d007388 */ /* 0x010fe80000000800 */
[----:B-----5:R-:W-:Y:S04]  /*0740*/  STS [R31+0x400], R23 ;  /* 0x000400171f007388 */ /* 0x020fe80000000800 */
[----:B------:R-:W-:Y:S04]  /*0750*/  STS [R29+0x400], R19 ;  /* 0x000400131d007388 */ /* 0x000fe80000000800 */
[----:B------:R-:W-:Y:S04]  /*0760*/  STS [R31+0x600], R17 ;  /* 0x000600111f007388 */ /* 0x000fe80000000800 */
[----:B------:R0:W-:Y:S04]  /*0770*/  STS [R29+0x600], R33 ;  /* 0x000600211d007388 */ /* 0x0001e80000000800 */
[----:B------:R-:W-:Y:S04]  /*0780*/  STS [R31+0x800], R13 ;  /* 0x0008000d1f007388 */ /* 0x000fe80000000800 */
[----:B------:R-:W-:Y:S04]  /*0790*/  STS [R29+0x800], R36 ;  /* 0x000800241d007388 */ /* 0x000fe80000000800 */
[----:B------:R-:W-:Y:S04]  /*07a0*/  STS [R31+0xa00], R37 ;  /* 0x000a00251f007388 */ /* 0x000fe80000000800 */
[----:B------:R-:W-:Y:S04]  /*07b0*/  STS [R29+0xa00], R6 ;  /* 0x000a00061d007388 */ /* 0x000fe80000000800 */
[----:B------:R-:W-:Y:S04]  /*07c0*/  STS [R31+0xc00], R4 ;  /* 0x000c00041f007388 */ /* 0x000fe80000000800 */
[----:B------:R-:W-:Y:S04]  /*07d0*/  STS [R29+0xc00], R14 ;  /* 0x000c000e1d007388 */ /* 0x000fe80000000800 */
[----:B------:R-:W-:Y:S04]  /*07e0*/  STS [R31+0xe00], R8 ;  /* 0x000e00081f007388 */ /* 0x000fe80000000800 */
[----:B------:R-:W-:Y:S01]  /*07f0*/  STS [R29+0xe00], R10 ;  /* 0x000e000a1d007388 */ /* 0x000fe20000000800 */
[----:B0-----:R-:W-:Y:S01]  /*0800*/  LOP3.LUT R33, R5, 0x70, RZ, 0xc0, !PT ;  /* 0x0000007005217812 */ /* 0x001fe200078ec0ff */
[----:B------:R-:W-:Y:S06]  /*0810*/  BAR.SYNC.DEFER_BLOCKING 0x0 ;  /* 0x0000000000007b1d */ /* 0x000fec0000010000 */
[----:B------:R-:W-:Y:S04]  /*0820*/  LDS.128 R4, [R3] ;  /* 0x0000000003047984 */ /* 0x000fe80000000c00 */
[----:B------:R-:W0:Y:S04]  /*0830*/  LDS.128 R12, [R33+UR5] ;  /* 0x00000005210c7984 */ /* 0x000e280008000c00 */
[----:B------:R-:W1:Y:S04]  /*0840*/  LDS.128 R16, [R33+UR5+0x80] ;  /* 0x0000800521107984 */ /* 0x000e680008000c00 */
[----:B------:R-:W2:Y:S01]  /*0850*/  LDS.128 R8, [R33+UR5+0x100] ;  /* 0x0001000521087984 */ /* 0x000ea20008000c00 */
[C---:B0-----:R-:W-:Y:S01]  /*0860*/  FFMA R35, R4.reuse, R12, R35 ;  /* 0x0000000c04237223 */ /* 0x041fe20000000023 */
[C---:B------:R-:W-:Y:S01]  /*0870*/  FFMA R12, R4.reuse, R13, R20 ;  /* 0x0000000d040c7223 */ /* 0x040fe20000000014 */
[----:B------:R-:W-:-:S02]  /*0880*/  FFMA R37, R4, R14, R21 ;  /* 0x0000000e04257223 */ /* 0x000fc40000000015 */
[----:B------:R-:W0:Y:S01]  /*0890*/  LDS.128 R20, [R33+UR5+0x180] ;  /* 0x0001800521147984 */ /* 0x000e220008000c00 */
[----:B------:R-:W-:Y:S01]  /*08a0*/  FFMA R4, R4, R15, R34 ;  /* 0x0000000f04047223 */ /* 0x000fe20000000022 */
[----:B-1----:R-:W-:Y:S01]  /*08b0*/  FFMA R13, R16, R5, R35 ;  /* 0x00000005100d7223 */ /* 0x002fe20000000023 */
[C---:B------:R-:W-:Y:S01]  /*08c0*/  FFMA R35, R5.reuse, R17, R12 ;  /* 0x0000001105237223 */ /* 0x040fe2000000000c */
[C---:B------:R-:W-:Y:S01]  /*08d0*/  FFMA R37, R5.reuse, R18, R37 ;  /* 0x0000001205257223 */ /* 0x040fe20000000025 */
[----:B------:R-:W-:Y:S01]  /*08e0*/  FFMA R4, R5, R19, R4 ;  /* 0x0000001305047223 */ /* 0x000fe20000000004 */
[----:B--2---:R-:W-:Y:S01]  /*08f0*/  FFMA R5, R8, R6, R13 ;  /* 0x0000000608057223 */ /* 0x004fe2000000000d */
[----:B------:R-:W-:Y:S04]  /*0900*/  LDS.128 R16, [R33+UR5+0x200] ;  /* 0x0002000521107984 */ /* 0x000fe80008000c00 */
[----:B------:R-:W1:Y:S01]  /*0910*/  LDS.128 R12, [R3+0x10] ;  /* 0x00001000030c7984 */ /* 0x000e620000000c00 */
[C---:B------:R-:W-:Y:S01]  /*0920*/  FFMA R8, R6.reuse, R9, R35 ;  /* 0x0000000906087223 */ /* 0x040fe20000000023 */
[C---:B------:R-:W-:Y:S01]  /*0930*/  FFMA R4, R6.reuse, R11, R4 ;  /* 0x0000000b06047223 */ /* 0x040fe20000000004 */
[----:B------:R-:W-:Y:S01]  /*0940*/  FFMA R37, R6, R10, R37 ;  /* 0x0000000a06257223 */ /* 0x000fe20000000025 */
[----:B0-----:R-:W-:Y:S01]  /*0950*/  FFMA R35, R20, R7, R5 ;  /* 0x0000000714237223 */ /* 0x001fe20000000005 */
[----:B------:R-:W-:-:S02]  /*0960*/  FFMA R20, R7, R21, R8 ;  /* 0x0000001507147223 */ /* 0x000fc40000000008 */
[----:B------:R-:W0:Y:S01]  /*0970*/  LDS.128 R8, [R33+UR5+0x280] ;  /* 0x0002800521087984 */ /* 0x000e220008000c00 */
[C---:B------:R-:W-:Y:S01]  /*0980*/  FFMA R37, R7.reuse, R22, R37 ;  /* 0x0000001607257223 */ /* 0x040fe20000000025 */
[----:B------:R-:W-:Y:S02]  /*0990*/  FFMA R34, R7, R23, R4 ;  /* 0x0000001707227223 */ /* 0x000fe40000000004 */
[----:B------:R-:W2:Y:S01]  /*09a0*/  LDS.128 R4, [R33+UR5+0x300] ;  /* 0x0003000521047984 */ /* 0x000ea20008000c00 */
[C---:B-1----:R-:W-:Y:S01]  /*09b0*/  FFMA R35, R12.reuse, R16, R35 ;  /* 0x000000100c237223 */ /* 0x042fe20000000023 */
[C---:B------:R-:W-:Y:S02]  /*09c0*/  FFMA R16, R12.reuse, R17, R20 ;  /* 0x000000110c107223 */ /* 0x040fe40000000014 */
[----:B------:R-:W1:Y:S01]  /*09d0*/  LDS.128 R20, [R33+UR5+0x380] ;  /* 0x0003800521147984 */ /* 0x000e620008000c00 */
[C---:B------:R-:W-:Y:S01]  /*09e0*/  FFMA R37, R12.reuse, R18, R37 ;  /* 0x000000120c257223 */ /* 0x040fe20000000025 */
[----:B------:R-:W-:Y:S01]  /*09f0*/  FFMA R12, R12, R19, R34 ;  /* 0x000000130c0c7223 */ /* 0x000fe20000000022 */
[----:B0-----:R-:W-:Y:S01]  /*0a00*/  FFMA R17, R8, R13, R35 ;  /* 0x0000000d08117223 */ /* 0x001fe20000000023 */
[C---:B------:R-:W-:Y:S01]  /*0a10*/  FFMA R35, R13.reuse, R9, R16 ;  /* 0x000000090d237223 */ /* 0x040fe20000000010 */
[C---:B------:R-:W-:Y:S01]  /*0a20*/  FFMA R37, R13.reuse, R10, R37 ;  /* 0x0000000a0d257223 */ /* 0x040fe20000000025 */
[----:B------:R-:W-:Y:S01]  /*0a30*/  FFMA R12, R13, R11, R12 ;  /* 0x0000000b0d0c7223 */ /* 0x000fe2000000000c */
[----:B--2---:R-:W-:Y:S01]  /*0a40*/  FFMA R13, R4, R14, R17 ;  /* 0x0000000e040d7223 */ /* 0x004fe20000000011 */
[C---:B------:R-:W-:Y:S01]  /*0a50*/  FFMA R4, R14.reuse, R5, R35 ;  /* 0x000000050e047223 */ /* 0x040fe20000000023 */
[----:B------:R-:W-:Y:S01]  /*0a60*/  LDS.128 R8, [R3+0x20] ;  /* 0x0000200003087984 */ /* 0x000fe20000000c00 */
[----:B------:R-:W-:-:S03]  /*0a70*/  FFMA R37, R14, R6, R37 ;  /* 0x000000060e257223 */ /* 0x000fc60000000025 */
[----:B------:R-:W0:Y:S01]  /*0a80*/  LDS.128 R16, [R33+UR5+0x400] ;  /* 0x0004000521107984 */ /* 0x000e220008000c00 */
[----:B-1----:R-:W-:Y:S01]  /*0a90*/  FFMA R35, R20, R15, R13 ;  /* 0x0000000f14237223 */ /* 0x002fe2000000000d */
[----:B------:R-:W-:Y:S01]  /*0aa0*/  FFMA R12, R14, R7, R12 ;  /* 0x000000070e0c7223 */ /* 0x000fe2000000000c */
[C---:B------:R-:W-:Y:S02]  /*0ab0*/  FFMA R20, R15.reuse, R21, R4 ;  /* 0x000000150f147223 */ /* 0x040fe40000000004 */
[----:B------:R-:W1:Y:S01]  /*0ac0*/  LDS.128 R4, [R33+UR5+0x480] ;  /* 0x0004800521047984 */ /* 0x000e620008000c00 */
[C---:B------:R-:W-:Y:S01]  /*0ad0*/  FFMA R37, R15.reuse, R22, R37 ;  /* 0x000000160f257223 */ /* 0x040fe20000000025 */
[----:B------:R-:W-:Y:S02]  /*0ae0*/  FFMA R34, R15, R23, R12 ;  /* 0x000000170f227223 */ /* 0x000fe4000000000c */
[----:B------:R-:W2:Y:S01]  /*0af0*/  LDS.128 R12, [R33+UR5+0x500] ;  /* 0x00050005210c7984 */ /* 0x000ea20008000c00 */
[C---:B0-----:R-:W-:Y:S01]  /*0b00*/  FFMA R35, R8.reuse, R16, R35 ;  /* 0x0000001008237223 */ /* 0x041fe20000000023 */
[C---:B------:R-:W-:Y:S01]  /*0b10*/  FFMA R16, R8.reuse, R17, R20 ;  /* 0x0000001108107223 */ /* 0x040fe20000000014 */
[C---:B------:R-:W-:Y:S01]  /*0b20*/  FFMA R37, R8.reuse, R18, R37 ;  /* 0x0000001208257223 */ /* 0x040fe20000000025 */
[----:B------:R-:W0:Y:S01]  /*0b30*/  LDS.128 R20, [R33+UR5+0x580] ;  /* 0x0005800521147984 */ /* 0x000e220008000c00 */
[----:B------:R-:W-:Y:S01]  /*0b40*/  FFMA R8, R8, R19, R34 ;  /* 0x0000001308087223 */ /* 0x000fe20000000022 */
[----:B-1----:R-:W-:Y:S01]  /*0b50*/  FFMA R17, R4, R9, R35 ;  /* 0x0000000904117223 */ /* 0x002fe20000000023 */
[C---:B------:R-:W-:Y:S01]  /*0b60*/  FFMA R35, R9.reuse, R5, R16 ;  /* 0x0000000509237223 */ /* 0x040fe20000000010 */
[C---:B------:R-:W-:Y:S01]  /*0b70*/  FFMA R37, R9.reuse, R6, R37 ;  /* 0x0000000609257223 */ /* 0x040fe20000000025 */
[----:B------:R-:W-:Y:S01]  /*0b80*/  FFMA R8, R9, R7, R8 ;  /* 0x0000000709087223 */ /* 0x000fe20000000008 */
[----:B--2---:R-:W-:Y:S01]  /*0b90*/  FFMA R9, R12, R10, R17 ;  /* 0x0000000a0c097223 */ /* 0x004fe20000000011 */
[----:B------:R-:W-:Y:S04]  /*0ba0*/  LDS.128 R4, [R3+0x30] ;  /* 0x0000300003047984 */ /* 0x000fe80000000c00 */
[----:B------:R-:W1:Y:S01]  /*0bb0*/  LDS.128 R16, [R33+UR5+0x600] ;  /* 0x0006000521107984 */ /* 0x000e620008000c00 */
[C---:B------:R-:W-:Y:S01]  /*0bc0*/  FFMA R12, R10.reuse, R13, R35 ;  /* 0x0000000d0a0c7223 */ /* 0x040fe20000000023 */
[C---:B------:R-:W-:Y:S01]  /*0bd0*/  FFMA R34, R10.reuse, R15, R8 ;  /* 0x0000000f0a227223 */ /* 0x040fe20000000008 */
[----:B------:R-:W-:-:S02]  /*0be0*/  FFMA R37, R10, R14, R37 ;  /* 0x0000000e0a257223 */ /* 0x000fc40000000025 */
[C---:B0-----:R-:W-:Y:S02]  /*0bf0*/  FFMA R8, R11.reuse, R21, R12 ;  /* 0x000000150b087223 */ /* 0x041fe4000000000c */
[----:B------:R-:W0:Y:S01]  /*0c00*/  LDS.128 R12, [R33+UR5+0x680] ;  /* 0x00068005210c7984 */ /* 0x000e220008000c00 */
[----:B------:R-:W-:Y:S01]  /*0c10*/  FFMA R9, R20, R11, R9 ;  /* 0x0000000b14097223 */ /* 0x000fe20000000009 */
        /* <DEDUP_REMOVED lines=13> */
[----:B------:R-:W-:Y:S01]  /*0cf0*/  FFMA R20, R6, R21, R35 ;  /* 0x0000001506147223 */ /* 0x000fe20000000023 */
[----:B------:R-:W-:Y:S04]  /*0d00*/  LDS.128 R16, [R3+0x40] ;  /* 0x0000400003107984 */ /* 0x000fe80000000c00 */
[----:B------:R-:W0:Y:S01]  /*0d10*/  LDS.128 R12, [R33+UR5+0x800] ;  /* 0x00080005210c7984 */ /* 0x000e220008000c00 */
[----:B-1----:R-:W-:Y:S01]  /*0d20*/  FFMA R35, R8, R7, R5 ;  /* 0x0000000708237223 */ /* 0x002fe20000000005 */
[C---:B------:R-:W-:Y:S01]  /*0d30*/  FFMA R37, R6.reuse, R22, R37 ;  /* 0x0000001606257223 */ /* 0x040fe20000000025 */
[----:B------:R-:W-:Y:S01]  /*0d40*/  FFMA R4, R6, R23, R4 ;  /* 0x0000001706047223 */ /* 0x000fe20000000004 */
[----:B------:R-:W-:-:S02]  /*0d50*/  FFMA R8, R7, R9, R20 ;  /* 0x0000000907087223 */ /* 0x000fc40000000014 */
[----:B------:R-:W1:Y:S01]  /*0d60*/  LDS.128 R20, [R33+UR5+0x880] ;  /* 0x0008800521147984 */ /* 0x000e620008000c00 */
[C---:B------:R-:W-:Y:S01]  /*0d70*/  FFMA R37, R7.reuse, R10, R37 ;  /* 0x0000000a07257223 */ /* 0x040fe20000000025 */
[----:B------:R-:W-:Y:S02]  /*0d80*/  FFMA R34, R7, R11, R4 ;  /* 0x0000000b07227223 */ /* 0x000fe40000000004 */
[----:B------:R-:W2:Y:S01]  /*0d90*/  LDS.128 R4, [R33+UR5+0x900] ;  /* 0x0009000521047984 */ /* 0x000ea20008000c00 */
[C---:B0-----:R-:W-:Y:S01]  /*0da0*/  FFMA R35, R16.reuse, R12, R35 ;  /* 0x0000000c10237223 */ /* 0x041fe20000000023 */
[C---:B------:R-:W-:Y:S02]  /*0db0*/  FFMA R12, R16.reuse, R13, R8 ;  /* 0x0000000d100c7223 */ /* 0x040fe40000000008 */
[----:B------:R-:W0:Y:S01]  /*0dc0*/  LDS.128 R8, [R33+UR5+0x980] ;  /* 0x0009800521087984 */ /* 0x000e220008000c00 */
[C---:B------:R-:W-:Y:S01]  /*0dd0*/  FFMA R37, R16.reuse, R14, R37 ;  /* 0x0000000e10257223 */ /* 0x040fe20000000025 */
        /* <DEDUP_REMOVED lines=31> */
[----:B------:R-:W-:Y:S01]  /*0fd0*/  FFMA R37, R22, R10, R37 ;  /* 0x0000000a16257223 */ /* 0x000fe20000000025 */
[C---:B-1----:R-:W-:Y:S02]  /*0fe0*/  FFMA R20, R23.reuse, R17, R8 ;  /* 0x0000001117147223 */ /* 0x042fe40000000008 */
[----:B------:R-:W1:Y:S01]  /*0ff0*/  LDS.128 R8, [R33+UR5+0xc80] ;  /* 0x000c800521087984 */ /* 0x000e620008000c00 */
[----:B------:R-:W-:Y:S01]  /*1000*/  FFMA R21, R16, R23, R21 ;  /* 0x0000001710157223 */ /* 0x000fe20000000015 */
[C---:B------:R-:W-:Y:S01]  /*1010*/  FFMA R37, R23.reuse, R18, R37 ;  /* 0x0000001217257223 */ /* 0x040fe20000000025 */
[----:B------:R-:W-:Y:S02]  /*1020*/  FFMA R34, R23, R19, R34 ;  /* 0x0000001317227223 */ /* 0x000fe40000000022 */
[----:B------:R-:W2:Y:S01]  /*1030*/  LDS.128 R16, [R33+UR5+0xd00] ;  /* 0x000d000521107984 */ /* 0x000ea20008000c00 */
[C---:B0-----:R-:W-:Y:S01]  /*1040*/  FFMA R35, R4.reuse, R12, R21 ;  /* 0x0000000c04237223 */ /* 0x041fe20000000015 */
[C---:B------:R-:W-:Y:S01]  /*1050*/  FFMA R12, R4.reuse, R13, R20 ;  /* 0x0000000d040c7223 */ /* 0x040fe20000000014 */
[C---:B------:R-:W-:Y:S01]  /*1060*/  FFMA R37, R4.reuse, R14, R37 ;  /* 0x0000000e04257223 */ /* 0x040fe20000000025 */
[----:B------:R-:W-:Y:S01]  /*1070*/  FFMA R34, R4, R15, R34 ;  /* 0x0000000f04227223 */ /* 0x000fe20000000022 */
[----:B-1----:R-:W-:Y:S01]  /*1080*/  FFMA R13, R8, R5, R35 ;  /* 0x00000005080d7223 */ /* 0x002fe20000000023 */
[----:B------:R-:W0:Y:S01]  /*1090*/  LDS.128 R20, [R33+UR5+0xd80] ;  /* 0x000d800521147984 */ /* 0x000e220008000c00 */
        /* <DEDUP_REMOVED lines=9> */
[----:B------:R-:W2:Y:S01]  /*1130*/  LDS.128 R16, [R33+UR5+0xe80] ;  /* 0x000e800521107984 */ /* 0x000ea20008000c00 */
[----:B0-----:R-:W-:Y:S01]  /*1140*/  FFMA R37, R20, R7, R5 ;  /* 0x0000000714257223 */ /* 0x001fe20000000005 */
[C---:B------:R-:W-:Y:S01]  /*1150*/  FFMA R20, R7.reuse, R21, R4 ;  /* 0x0000001507147223 */ /* 0x040fe20000000004 */
[C---:B------:R-:W-:Y:S01]  /*1160*/  FFMA R35, R7.reuse, R22, R35 ;  /* 0x0000001607237223 */ /* 0x040fe20000000023 */
[----:B------:R-:W-:Y:S02]  /*1170*/  FFMA R34, R7, R23, R34 ;  /* 0x0000001707227223 */ /* 0x000fe40000000022 */
[----:B------:R-:W0:Y:S01]  /*1180*/  LDS.128 R4, [R33+UR5+0xf00] ;  /* 0x000f000521047984 */ /* 0x000e220008000c00 */
[C---:B-1----:R-:W-:Y:S01]  /*1190*/  FFMA R37, R8.reuse, R12, R37 ;  /* 0x0000000c08257223 */ /* 0x042fe20000000025 */
[----:B------:R-:W-:Y:S02]  /*11a0*/  FFMA R12, R8, R13, R20 ;  /* 0x0000000d080c7223 */ /* 0x000fe40000000014 */
[----:B------:R-:W1:Y:S01]  /*11b0*/  LDS.128 R20, [R33+UR5+0xf80] ;  /* 0x000f800521147984 */ /* 0x000e620008000c00 */
[----:B------:R-:W-:-:S02]  /*11c0*/  UIADD3 UR11, UP0, UPT, UR8, 0x80, URZ ;  /* 0x00000080080b7890 */ /* 0x000fc4000ff1e0ff */
[----:B------:R-:W-:Y:S01]  /*11d0*/  UIADD3 UR4, UPT, UPT, UR4, 0x20, URZ ;  /* 0x0000002004047890 */ /* 0x000fe2000fffe0ff */
[C---:B------:R-:W-:Y:S01]  /*11e0*/  FFMA R35, R8.reuse, R14, R35 ;  /* 0x0000000e08237223 */ /* 0x040fe20000000023 */
[----:B------:R-:W-:Y:S01]  /*11f0*/  FFMA R34, R8, R15, R34 ;  /* 0x0000000f08227223 */ /* 0x000fe20000000022 */
[----:B------:R-:W-:Y:S01]  /*1200*/  UIADD3.X UR9, UPT, UPT, URZ, UR9, URZ, UP0, !UPT ;  /* 0x00000009ff097290 */ /* 0x000fe200087fe4ff */
[----:B--2---:R-:W-:Y:S01]  /*1210*/  FFMA R37, R16, R9, R37 ;  /* 0x0000000910257223 */ /* 0x004fe20000000025 */
[----:B------:R-:W-:Y:S01]  /*1220*/  UISETP.GE.AND UP0, UPT, UR4, UR13, UPT ;  /* 0x0000000d0400728c */ /* 0x000fe2000bf06270 */
[C---:B------:R-:W-:Y:S01]  /*1230*/  FFMA R17, R9.reuse, R17, R12 ;  /* 0x0000001109117223 */ /* 0x040fe2000000000c */
[C---:B------:R-:W-:Y:S01]  /*1240*/  FFMA R13, R9.reuse, R18, R35 ;  /* 0x00000012090d7223 */ /* 0x040fe20000000023 */
[----:B------:R-:W-:Y:S01]  /*1250*/  FFMA R34, R9, R19, R34 ;  /* 0x0000001309227223 */ /* 0x000fe20000000022 */
[----:B------:R-:W-:-:S04]  /*1260*/  USHF.L.U32 UR8, UR16, 0x5, URZ ;  /* 0x0000000510087899 */ /* 0x000fc800080006ff */
[----:B------:R-:W-:Y:S01]  /*1270*/  UIMAD.WIDE UR6, UR8, 0x4, UR6 ;  /* 0x00000004080678a5 */ /* 0x000fe2000f8e0206 */
[----:B0-----:R-:W-:Y:S01]  /*1280*/  FFMA R35, R4, R10, R37 ;  /* 0x0000000a04237223 */ /* 0x001fe20000000025 */
[C---:B------:R-:W-:Y:S01]  /*1290*/  FFMA R4, R10.reuse, R5, R17 ;  /* 0x000000050a047223 */ /* 0x040fe20000000011 */
[C---:B------:R-:W-:Y:S01]  /*12a0*/  FFMA R5, R10.reuse, R6, R13 ;  /* 0x000000060a057223 */ /* 0x040fe2000000000d */
[----:B------:R-:W-:Y:S01]  /*12b0*/  FFMA R10, R10, R7, R34 ;  /* 0x000000070a0a7223 */ /* 0x000fe20000000022 */
[----:B-1----:R-:W-:Y:S01]  /*12c0*/  FFMA R35, R20, R11, R35 ;  /* 0x0000000b14237223 */ /* 0x002fe20000000023 */
[C---:B------:R-:W-:Y:S01]  /*12d0*/  FFMA R20, R11.reuse, R21, R4 ;  /* 0x000000150b147223 */ /* 0x040fe20000000004 */
[C---:B------:R-:W-:Y:S01]  /*12e0*/  FFMA R21, R11.reuse, R22, R5 ;  /* 0x000000160b157223 */ /* 0x040fe20000000005 */
[----:B------:R-:W-:Y:S01]  /*12f0*/  FFMA R34, R11, R23, R10 ;  /* 0x000000170b227223 */ /* 0x000fe2000000000a */
[----:B------:R-:W-:Y:S06]  /*1300*/  BAR.SYNC.DEFER_BLOCKING 0x0 ;  /* 0x0000000000007b1d */ /* 0x000fec0000010000 */
[----:B------:R-:W-:Y:S05]  /*1310*/  BRA.U !UP0, `(.L_x_1) ;  /* 0xffffffed08f87547 */ /* 0x000fea000b83ffff */
.L_x_0:
[----:B------:R-:W0:Y:S01]  /*1320*/  S2R R2, SR_TID.X ;  /* 0x0000000000027919 */ /* 0x000e220000002100 */
[----:B------:R-:W-:Y:S01]  /*1330*/  SHF.L.U32 R0, R0, 0x2, RZ ;  /* 0x0000000200007819 */ /* 0x000fe200000006ff */
[----:B------:R-:W1:Y:S03]  /*1340*/  LDCU.128 UR4, c[0x0][0x3a0] ;  /* 0x00007400ff0477ac */ /* 0x000e660008000c00 */
[----:B------:R-:W-:Y:S02]  /*1350*/  LOP3.LUT R0, R0, 0x1c, RZ, 0xc0, !PT ;  /* 0x0000001c00007812 */ /* 0x000fe400078ec0ff */
[----:B0-----:R-:W-:-:S05]  /*1360*/  SHF.R.U32.HI R2, RZ, 0x3, R2 ;  /* 0x00000003ff027819 */ /* 0x001fca0000011602 */
[----:B------:R-:W-:-:S05]  /*1370*/  IMAD R3, R2, UR16, RZ ;  /* 0x0000001002037c24 */ /* 0x000fca000f8e02ff */
[----:B------:R-:W-:Y:S02]  /*1380*/  LEA R0, R3, R0, 0x2 ;  /* 0x0000000003007211 */ /* 0x000fe400078e10ff */
[----:B------:R-:W-:Y:S02]  /*1390*/  MOV R3, UR10 ;  /* 0x0000000a00037c02 */ /* 0x000fe40008000f00 */
[----:B------:R-:W-:Y:S02]  /*13a0*/  SHF.R.S32.HI R2, RZ, 0x1f, R0 ;  /* 0x0000001fff027819 */ /* 0x000fe40000011400 */
[----:B------:R-:W-:-:S04]  /*13b0*/  IADD3 R0, P0, PT, R0, UR10, RZ ;  /* 0x0000000a00007c10 */ /* 0x000fc8000ff1e0ff */
[----:B------:R-:W-:Y:S02]  /*13c0*/  LEA.HI.X.SX32 R3, R3, R2, 0x1, P0 ;  /* 0x0000000203037211 */ /* 0x000fe400000f0eff */
[----:B-1----:R-:W-:-:S04]  /*13d0*/  LEA R2, P0, R0, UR4, 0x2 ;  /* 0x0000000400027c11 */ /* 0x002fc8000f8010ff */
[----:B------:R-:W-:-:S05]  /*13e0*/  LEA.HI.X R3, R0, UR5, R3, 0x2, P0 ;  /* 0x0000000500037c11 */ /* 0x000fca00080f1403 */
[----:B------:R-:W2:Y:S04]  /*13f0*/  LDG.E R0, desc[UR14][R2.64] ;  /* 0x0000000e02007981 */ /* 0x000ea8000c1e1900 */
[----:B------:R-:W3:Y:S04]  /*1400*/  LDG.E R4, desc[UR14][R2.64+0x4] ;  /* 0x0000040e02047981 */ /* 0x000ee8000c1e1900 */
[----:B------:R-:W4:Y:S04]  /*1410*/  LDG.E R6, desc[UR14][R2.64+0x8] ;  /* 0x0000080e02067981 */ /* 0x000f28000c1e1900 */
[----:B------:R-:W5:Y:S01]  /*1420*/  LDG.E R7, desc[UR14][R2.64+0xc] ;  /* 0x00000c0e02077981 */ /* 0x000f62000c1e1900 */
[----:B--2---:R-:W-:Y:S01]  /*1430*/  FMUL R0, R0, UR7 ;  /* 0x0000000700007c20 */ /* 0x004fe20008400000 */
[----:B---3--:R-:W-:-:S03]  /*1440*/  FMUL R5, R4, UR7 ;  /* 0x0000000704057c20 */ /* 0x008fc60008400000 */
[----:B------:R-:W-:Y:S01]  /*1450*/  FFMA R35, R35, UR6, R0 ;  /* 0x0000000623237c23 */ /* 0x000fe20008000000 */
[----:B----4-:R-:W-:Y:S01]  /*1460*/  FMUL R6, R6, UR7 ;  /* 0x0000000706067c20 */ /* 0x010fe20008400000 */
[----:B------:R-:W-:-:S03]  /*1470*/  FFMA R5, R20, UR6, R5 ;  /* 0x0000000614057c23 */ /* 0x000fc60008000005 */
[----:B------:R-:W-:Y:S01]  /*1480*/  STG.E desc[UR14][R2.64], R35 ;  /* 0x0000002302007986 */ /* 0x000fe2000c10190e */
[----:B-----5:R-:W-:Y:S01]  /*1490*/  FMUL R7, R7, UR7 ;  /* 0x0000000707077c20 */ /* 0x020fe20008400000 */
[----:B------:R-:W-:Y:S02]  /*14a0*/  FFMA R21, R21, UR6, R6 ;  /* 0x0000000615157c23 */ /* 0x000fe40008000006 */
[----:B------:R-:W-:Y:S01]  /*14b0*/  STG.E desc[UR14][R2.64+0x4], R5 ;  /* 0x0000040502007986 */ /* 0x000fe2000c10190e */
[----:B------:R-:W-:-:S03]  /*14c0*/  FFMA R7, R34, UR6, R7 ;  /* 0x0000000622077c23 */ /* 0x000fc60008000007 */
[----:B------:R-:W-:Y:S04]  /*14d0*/  STG.E desc[UR14][R2.64+0x8], R21 ;  /* 0x0000081502007986 */ /* 0x000fe8000c10190e */
[----:B------:R-:W-:Y:S01]  /*14e0*/  STG.E desc[UR14][R2.64+0xc], R7 ;  /* 0x00000c0702007986 */ /* 0x000fe2000c10190e */
[----:B------:R-:W-:Y:S05]  /*14f0*/  EXIT ;  /* 0x000000000000794d */ /* 0x000fea0003800000 */
.L_x_2:
[----:B------:R-:W-:-:S00]  /*1500*/  BRA `(.L_x_2) ;  /* 0xfffffffc00fc7947 */ /* 0x000fc0000383ffff */
[----:B------:R-:W-:-:S00]  /*1510*/  NOP ;  /* 0x0000000000007918 */ /* 0x000fc00000000000 */
        /* <DEDUP_REMOVED lines=14> */
.L_x_3:


//--------------------- .nv.shared._Z4gemmiiiPKfS0_Pfff --------------------------
	.section	.nv.shared._Z4gemmiiiPKfS0_Pfff,"aw",@nobits
	.sectionflags	@""
	.align	4
.nv.shared._Z4gemmiiiPKfS0_Pfff:
	.zero		9216


//--------------------- .nv.shared.reserved.0     --------------------------
	.section	.nv.shared.reserved.0,"aw",@nobits
	.weak		__nv_reservedSMEM_offset_0_alias
	.size		__nv_reservedSMEM_offset_0_alias, 0, 64
	.other		__nv_reservedSMEM_offset_0_alias,@"STO_CUDA_RESERVED_SHARED STV_DEFAULT"
__nv_reservedSMEM_offset_0_alias:
	.zero		0
	.zero		64


//--------------------- .nv.constant0._Z4gemmiiiPKfS0_Pfff --------------------------
	.section	.nv.constant0._Z4gemmiiiPKfS0_Pfff,"a",@progbits
	.sectionflags	@""
	.align	4
.nv.constant0._Z4gemmiiiPKfS0_Pfff:
	.zero		944


//--------------------- SYMBOLS --------------------------

	.type		.nv.reservedSmem.offset0,@object
	.size		.nv.reservedSmem.offset0,0x4
	.type		.nv.reservedSmem.cap,@object
	.size		.nv.reservedSmem.cap,0x4
